	.headerflags	@"EF_CUDA_TEXMODE_UNIFIED EF_CUDA_64BIT_ADDRESS EF_CUDA_ACCELERATORS EF_CUDA_SM90 EF_CUDA_VIRTUAL_SM(EF_CUDA_SM90)"
	.elftype	@"ET_EXEC"


//--------------------- .nv.info                  --------------------------
	.section	.nv.info,"",@"SHT_CUDA_INFO"
	.align	4


	//----- nvinfo : EIATTR_REGCOUNT
	.align		4
        /*0000*/ 	.byte	0x04, 0x2f
        /*0002*/ 	.short	(.L_1 - .L_0)
	.align		4
.L_0:
        /*0004*/ 	.word	index@(triton_poi_fused__to_copy__unsafe_index_add_arange_clamp_mul_sub_0)
        /*0008*/ 	.word	0x00000020


	//----- nvinfo : EIATTR_MIN_STACK_SIZE
	.align		4
.L_1:
        /*000c*/ 	.byte	0x04, 0x12
        /*000e*/ 	.short	(.L_3 - .L_2)
	.align		4
.L_2:
        /*0010*/ 	.word	index@(triton_poi_fused__to_copy__unsafe_index_add_arange_clamp_mul_sub_0)
        /*0014*/ 	.word	0x00000000


	//----- nvinfo : EIATTR_FRAME_SIZE
	.align		4
.L_3:
        /*0018*/ 	.byte	0x04, 0x11
        /*001a*/ 	.short	(.L_5 - .L_4)
	.align		4
.L_4:
        /*001c*/ 	.word	index@(triton_poi_fused__to_copy__unsafe_index_add_arange_clamp_mul_sub_0)
        /*0020*/ 	.word	0x00000000


	//----- nvinfo : EIATTR_MIN_STACK_SIZE
	.align		4
.L_5:
        /*0024*/ 	.byte	0x04, 0x12
        /*0026*/ 	.short	(.L_7 - .L_6)
	.align		4
.L_6:
        /*0028*/ 	.word	index@(triton_poi_fused__to_copy__unsafe_index_add_arange_clamp_mul_sub_0)
        /*002c*/ 	.word	0x00000000
.L_7:


//--------------------- .nv.info.triton_poi_fused__to_copy__unsafe_index_add_arange_clamp_mul_sub_0 --------------------------
	.section	.nv.info.triton_poi_fused__to_copy__unsafe_index_add_arange_clamp_mul_sub_0,"",@"SHT_CUDA_INFO"
	.sectionflags	@""
	.align	4


	//----- nvinfo : EIATTR_CUDA_API_VERSION
	.align		4
        /*0000*/ 	.byte	0x04, 0x37
        /*0002*/ 	.short	(.L_9 - .L_8)
.L_8:
        /*0004*/ 	.word	0x0000007c


	//----- nvinfo : EIATTR_KPARAM_INFO
	.align		4
.L_9:
        /*0008*/ 	.byte	0x04, 0x17
        /*000a*/ 	.short	(.L_11 - .L_10)
.L_10:
        /*000c*/ 	.word	0x00000000
        /*0010*/ 	.short	0x0002
        /*0012*/ 	.short	0x0010
        /*0014*/ 	.byte	0x00, 0xf0, 0x11, 0x00


	//----- nvinfo : EIATTR_KPARAM_INFO
	.align		4
.L_11:
        /*0018*/ 	.byte	0x04, 0x17
        /*001a*/ 	.short	(.L_13 - .L_12)
.L_12:
        /*001c*/ 	.word	0x00000000
        /*0020*/ 	.short	0x0001
        /*0022*/ 	.short	0x0008
        /*0024*/ 	.byte	0x00, 0xf4, 0x21, 0x00


	//----- nvinfo : EIATTR_KPARAM_INFO
	.align		4
.L_13:
        /*0028*/ 	.byte	0x04, 0x17
        /*002a*/ 	.short	(.L_15 - .L_14)
.L_14:
        /*002c*/ 	.word	0x00000000
        /*0030*/ 	.short	0x0000
        /*0032*/ 	.short	0x0000
        /*0034*/ 	.byte	0x00, 0xf4, 0x21, 0x00


	//----- nvinfo : EIATTR_SPARSE_MMA_MASK
	.align		4
.L_15:
        /*0038*/ 	.byte	0x03, 0x50
        /*003a*/ 	.short	0x0000


	//----- nvinfo : EIATTR_MAXREG_COUNT
	.align		4
        /*003c*/ 	.byte	0x03, 0x1b
        /*003e*/ 	.short	0x00ff


	//----- nvinfo : EIATTR_EXIT_INSTR_OFFSETS
	.align		4
        /*0040*/ 	.byte	0x04, 0x1c
        /*0042*/ 	.short	(.L_17 - .L_16)


	//   ....[0]....
.L_16:
        /*0044*/ 	.word	0x00000720


	//   ....[1]....
        /*0048*/ 	.word	0x00000740


	//----- nvinfo : EIATTR_REQNTID
	.align		4
.L_17:
        /*004c*/ 	.byte	0x04, 0x10
        /*004e*/ 	.short	(.L_19 - .L_18)
.L_18:
        /*0050*/ 	.word	0x00000080
        /*0054*/ 	.word	0x00000001
        /*0058*/ 	.word	0x00000001


	//----- nvinfo : EIATTR_CBANK_PARAM_SIZE
	.align		4
.L_19:
        /*005c*/ 	.byte	0x03, 0x19
        /*005e*/ 	.short	0x0014


	//----- nvinfo : EIATTR_PARAM_CBANK
	.align		4
        /*0060*/ 	.byte	0x04, 0x0a
        /*0062*/ 	.short	(.L_21 - .L_20)
	.align		4
.L_20:
        /*0064*/ 	.word	index@(.nv.constant0.triton_poi_fused__to_copy__unsafe_index_add_arange_clamp_mul_sub_0)
        /*0068*/ 	.short	0x0210
        /*006a*/ 	.short	0x0014


	//----- nvinfo : EIATTR_SW_WAR
	.align		4
.L_21:
        /*006c*/ 	.byte	0x04, 0x36
        /*006e*/ 	.short	(.L_23 - .L_22)
.L_22:
        /*0070*/ 	.word	0x00000008
.L_23:


//--------------------- .nv.callgraph             --------------------------
	.section	.nv.callgraph,"",@"SHT_CUDA_CALLGRAPH"
	.align	4
	.sectionentsize	8
	.align		4
        /*0000*/ 	.word	0x00000000
	.align		4
        /*0004*/ 	.word	0xffffffff
	.align		4
        /*0008*/ 	.word	0x00000000
	.align		4
        /*000c*/ 	.word	0xfffffffe
	.align		4
        /*0010*/ 	.word	0x00000000
	.align		4
        /*0014*/ 	.word	0xfffffffd
	.align		4
        /*0018*/ 	.word	0x00000000
	.align		4
        /*001c*/ 	.word	0xfffffffc


//--------------------- .text.triton_poi_fused__to_copy__unsafe_index_add_arange_clamp_mul_sub_0 --------------------------
	.section	.text.triton_poi_fused__to_copy__unsafe_index_add_arange_clamp_mul_sub_0,"ax",@progbits
	.align	128
        .global         triton_poi_fused__to_copy__unsafe_index_add_arange_clamp_mul_sub_0
        .type           triton_poi_fused__to_copy__unsafe_index_add_arange_clamp_mul_sub_0,@function
        .size           triton_poi_fused__to_copy__unsafe_index_add_arange_clamp_mul_sub_0,(.L_x_1 - triton_poi_fused__to_copy__unsafe_index_add_arange_clamp_mul_sub_0)
        .other          triton_poi_fused__to_copy__unsafe_index_add_arange_clamp_mul_sub_0,@"STO_CUDA_ENTRY STV_DEFAULT"
triton_poi_fused__to_copy__unsafe_index_add_arange_clamp_mul_sub_0:
.text.triton_poi_fused__to_copy__unsafe_index_add_arange_clamp_mul_sub_0:
[----:B------:R-:W0:Y:S02]  /*0000*/  LDC R1, c[0x0][0x28] ;  /* 0x00000a00ff017b82 */ /* 0x000e240000000800 */
[----:B------:R-:W1:Y:S01]  /*0010*/  S2R R0, SR_TID.X ;  /* 0x0000000000007919 */ /* 0x000e620000002100 */
[----:B------:R-:W-:Y:S01]  /*0020*/  HFMA2.MMA R15, -RZ, RZ, 0, 0 ;  /* 0x00000000ff0f7435 */ /* 0x000fe200000001ff */
[----:B------:R-:W-:Y:S01]  /*0030*/  IMAD.MOV.U32 R14, RZ, RZ, 0x10 ;  /* 0x00000010ff0e7424 */ /* 0x000fe200078e00ff */
[----:B------:R-:W-:Y:S01]  /*0040*/  ULDC.64 UR4, c[0x0][0x218] ;  /* 0x0000860000047ab9 */ /* 0x000fe20000000a00 */
[----:B------:R-:W2:Y:S01]  /*0050*/  S2R R3, SR_CTAID.X ;  /* 0x0000000000037919 */ /* 0x000ea20000002500 */
[----:B------:R-:W3:Y:S01]  /*0060*/  LDC.64 R18, c[0x0][0x218] ;  /* 0x00008600ff127b82 */ /* 0x000ee20000000a00 */
[----:B-1----:R-:W-:-:S05]  /*0070*/  IMAD.SHL.U32 R0, R0, 0x2, RZ ;  /* 0x0000000200007824 */ /* 0x002fca00078e00ff */
[----:B------:R-:W-:-:S05]  /*0080*/  LOP3.LUT R0, R0, 0xfe, RZ, 0xc0, !PT ;  /* 0x000000fe00007812 */ /* 0x000fca00078ec0ff */
[----:B--2---:R-:W-:Y:S01]  /*0090*/  IMAD R5, R3, 0x100, R0 ;  /* 0x0000010003057824 */ /* 0x004fe200078e0200 */
[----:B------:R-:W-:-:S03]  /*00a0*/  SHF.R.S32.HI R0, RZ, 0x17, R3 ;  /* 0x00000017ff007819 */ /* 0x000fc60000011403 */
[----:B------:R-:W-:Y:S01]  /*00b0*/  VIADD R3, R5, 0x1 ;  /* 0x0000000105037836 */ /* 0x000fe20000000000 */
[----:B------:R-:W-:Y:S02]  /*00c0*/  SGXT R0, R0, 0x1 ;  /* 0x000000010000781a */ /* 0x000fe40000000200 */
[----:B------:R-:W-:Y:S02]  /*00d0*/  SHF.R.S32.HI R2, RZ, 0x1f, R5 ;  /* 0x0000001fff027819 */ /* 0x000fe40000011405 */
[----:B------:R-:W-:Y:S02]  /*00e0*/  LEA.HI R6, R0, R3, RZ, 0x3 ;  /* 0x0000000300067211 */ /* 0x000fe400078f18ff */
[----:B------:R-:W-:Y:S02]  /*00f0*/  LEA.HI R2, R2, R5, RZ, 0x3 ;  /* 0x0000000502027211 */ /* 0x000fe400078f18ff */
[----:B------:R-:W-:Y:S02]  /*0100*/  LOP3.LUT R6, R6, 0xfffffff8, RZ, 0xc0, !PT ;  /* 0xfffffff806067812 */ /* 0x000fe400078ec0ff */
[----:B------:R-:W-:-:S02]  /*0110*/  LOP3.LUT R4, R2, 0xfffffff8, RZ, 0xc0, !PT ;  /* 0xfffffff802047812 */ /* 0x000fc400078ec0ff */
[----:B------:R-:W-:Y:S01]  /*0120*/  SHF.R.S32.HI R2, RZ, 0x3, R2 ;  /* 0x00000003ff027819 */ /* 0x000fe20000011402 */
[----:B------:R-:W-:Y:S01]  /*0130*/  IMAD.IADD R6, R3, 0x1, -R6 ;  /* 0x0000000103067824 */ /* 0x000fe200078e0a06 */
[----:B------:R-:W-:Y:S02]  /*0140*/  IADD3 R4, R5, -R4, RZ ;  /* 0x8000000405047210 */ /* 0x000fe40007ffe0ff */
[----:B------:R-:W-:Y:S02]  /*0150*/  LEA.HI R3, R2, R2, RZ, 0x3 ;  /* 0x0000000202037211 */ /* 0x000fe400078f18ff */
[----:B------:R-:W-:Y:S02]  /*0160*/  I2FP.F32.S32 R6, R6 ;  /* 0x0000000600067245 */ /* 0x000fe40000201400 */
[----:B------:R-:W-:Y:S02]  /*0170*/  LOP3.LUT R3, R3, 0xfffffff8, RZ, 0xc0, !PT ;  /* 0xfffffff803037812 */ /* 0x000fe400078ec0ff */
[----:B------:R-:W-:Y:S01]  /*0180*/  I2FP.F32.S32 R4, R4 ;  /* 0x0000000400047245 */ /* 0x000fe20000201400 */
[----:B------:R-:W-:-:S02]  /*0190*/  FMUL R6, R6, 0.42857143282890319824 ;  /* 0x3edb6db706067820 */ /* 0x000fc40000400000 */
[----:B------:R-:W-:Y:S02]  /*01a0*/  IMAD.IADD R3, R2, 0x1, -R3 ;  /* 0x0000000102037824 */ /* 0x000fe400078e0a03 */
[----:B------:R-:W-:Y:S01]  /*01b0*/  FMUL R4, R4, 0.42857143282890319824 ;  /* 0x3edb6db704047820 */ /* 0x000fe20000400000 */
[----:B------:R-:W-:Y:S02]  /*01c0*/  FMNMX R22, RZ, R6, !PT ;  /* 0x00000006ff167209 */ /* 0x000fe40007800000 */
[----:B------:R-:W-:Y:S02]  /*01d0*/  I2FP.F32.S32 R2, R3 ;  /* 0x0000000300027245 */ /* 0x000fe40000201400 */
[----:B------:R-:W-:Y:S01]  /*01e0*/  FMNMX R8, RZ, R4, !PT ;  /* 0x00000004ff087209 */ /* 0x000fe20007800000 */
[----:B------:R-:W1:Y:S02]  /*01f0*/  F2I.TRUNC.NTZ R23, R22 ;  /* 0x0000001600177305 */ /* 0x000e64000020f100 */
[----:B------:R-:W-:-:S05]  /*0200*/  FMUL R2, R2, 0.42857143282890319824 ;  /* 0x3edb6db702027820 */ /* 0x000fca0000400000 */
[----:B------:R-:W-:Y:S01]  /*0210*/  FMNMX R6, RZ, R2, !PT ;  /* 0x00000002ff067209 */ /* 0x000fe20007800000 */
[----:B------:R-:W2:Y:S01]  /*0220*/  F2I.TRUNC.NTZ R3, R8 ;  /* 0x0000000800037305 */ /* 0x000ea2000020f100 */
[----:B-1----:R-:W-:-:S07]  /*0230*/  ISETP.LT.U32.AND P1, PT, R23, 0x2, PT ;  /* 0x000000021700780c */ /* 0x002fce0003f21070 */
[----:B------:R-:W1:Y:S01]  /*0240*/  F2I.TRUNC.NTZ R7, R6 ;  /* 0x0000000600077305 */ /* 0x000e62000020f100 */
[----:B------:R-:W-:-:S04]  /*0250*/  SHF.R.S32.HI R4, RZ, 0x1f, R23 ;  /* 0x0000001fff047819 */ /* 0x000fc80000011417 */
[C---:B------:R-:W-:Y:S02]  /*0260*/  ISETP.LT.AND.EX P1, PT, R4.reuse, RZ, PT, P1 ;  /* 0x000000ff0400720c */ /* 0x040fe40003f21310 */
[----:B--2---:R-:W-:Y:S02]  /*0270*/  ISETP.LT.U32.AND P0, PT, R3, 0x2, PT ;  /* 0x000000020300780c */ /* 0x004fe40003f01070 */
[----:B------:R-:W-:Y:S02]  /*0280*/  SHF.R.S32.HI R2, RZ, 0x1f, R3 ;  /* 0x0000001fff027819 */ /* 0x000fe40000011403 */
[----:B------:R-:W-:Y:S02]  /*0290*/  SEL R4, R4, RZ, P1 ;  /* 0x000000ff04047207 */ /* 0x000fe40000800000 */
[----:B------:R-:W-:Y:S02]  /*02a0*/  ISETP.LT.AND.EX P0, PT, R2, RZ, PT, P0 ;  /* 0x000000ff0200720c */ /* 0x000fe40003f01300 */
[C---:B-1----:R-:W-:Y:S01]  /*02b0*/  VIMNMX R9, R7.reuse, 0x2, PT ;  /* 0x0000000207097848 */ /* 0x042fe20003fe0100 */
[----:B------:R-:W-:Y:S01]  /*02c0*/  IMAD.SHL.U32 R25, R7, 0x4, RZ ;  /* 0x0000000407197824 */ /* 0x000fe200078e00ff */
[----:B------:R-:W-:-:S02]  /*02d0*/  SEL R10, R3, 0x2, P0 ;  /* 0x00000002030a7807 */ /* 0x000fc40000000000 */
[----:B------:R-:W-:Y:S01]  /*02e0*/  SEL R11, R2, RZ, P0 ;  /* 0x000000ff020b7207 */ /* 0x000fe20000000000 */
[----:B------:R-:W-:Y:S01]  /*02f0*/  IMAD.WIDE R14, R9, 0x10, R14 ;  /* 0x00000010090e7825 */ /* 0x000fe200078e020e */
[----:B------:R-:W-:Y:S02]  /*0300*/  SEL R9, R23, 0x2, P1 ;  /* 0x0000000217097807 */ /* 0x000fe40000800000 */
[C---:B------:R-:W-:Y:S02]  /*0310*/  LEA R16, P0, R10.reuse, UR4, 0x2 ;  /* 0x000000040a107c11 */ /* 0x040fe4000f8010ff */
[C---:B------:R-:W-:Y:S02]  /*0320*/  LEA R12, P1, R9.reuse, UR4, 0x2 ;  /* 0x00000004090c7c11 */ /* 0x040fe4000f8210ff */
[----:B------:R-:W-:Y:S02]  /*0330*/  LEA.HI.X R17, R10, UR5, R11, 0x2, P0 ;  /* 0x000000050a117c11 */ /* 0x000fe400080f140b */
[----:B------:R-:W-:Y:S01]  /*0340*/  LEA.HI.X R13, R9, UR5, R4, 0x2, P1 ;  /* 0x00000005090d7c11 */ /* 0x000fe200088f1404 */
[----:B------:R-:W-:Y:S01]  /*0350*/  HFMA2.MMA R9, -RZ, RZ, 0, 0 ;  /* 0x00000000ff097435 */ /* 0x000fe200000001ff */
[----:B------:R-:W-:Y:S01]  /*0360*/  LEA.HI R4, R0, R5, RZ, 0x6 ;  /* 0x0000000500047211 */ /* 0x000fe200078f30ff */
[----:B------:R-:W-:Y:S01]  /*0370*/  IMAD.MOV.U32 R0, RZ, RZ, RZ ;  /* 0x000000ffff007224 */ /* 0x000fe200078e00ff */
[----:B------:R-:W-:-:S02]  /*0380*/  IADD3 R10, P0, R14, UR4, RZ ;  /* 0x000000040e0a7c10 */ /* 0x000fc4000ff1e0ff */
[----:B------:R-:W-:Y:S02]  /*0390*/  SHF.R.S32.HI R4, RZ, 0x6, R4 ;  /* 0x00000006ff047819 */ /* 0x000fe40000011404 */
[----:B------:R-:W-:Y:S02]  /*03a0*/  IADD3 R20, P1, R14, R16, RZ ;  /* 0x000000100e147210 */ /* 0x000fe40007f3e0ff */
[----:B------:R-:W-:Y:S01]  /*03b0*/  IADD3 R14, P2, R14, R12, RZ ;  /* 0x0000000c0e0e7210 */ /* 0x000fe20007f5e0ff */
[----:B------:R-:W-:Y:S01]  /*03c0*/  IMAD.SHL.U32 R4, R4, 0x10, RZ ;  /* 0x0000001004047824 */ /* 0x000fe200078e00ff */
[----:B------:R-:W-:Y:S01]  /*03d0*/  IADD3.X R11, R15, UR5, RZ, P0, !PT ;  /* 0x000000050f0b7c10 */ /* 0x000fe200087fe4ff */
[----:B------:R-:W-:Y:S01]  /*03e0*/  IMAD.X R21, R15, 0x1, R17, P1 ;  /* 0x000000010f157824 */ /* 0x000fe200008e0611 */
[----:B------:R-:W-:Y:S01]  /*03f0*/  ISETP.GE.AND P0, PT, R5, 0x400, PT ;  /* 0x000004000500780c */ /* 0x000fe20003f06270 */
[----:B------:R-:W-:Y:S01]  /*0400*/  IMAD.X R15, R15, 0x1, R13, P2 ;  /* 0x000000010f0f7824 */ /* 0x000fe200010e060d */
[----:B------:R-:W-:Y:S01]  /*0410*/  ULDC.64 UR4, c[0x0][0x208] ;  /* 0x0000820000047ab9 */ /* 0x000fe20000000a00 */
[C---:B------:R-:W-:Y:S01]  /*0420*/  IMAD.IADD R24, R4.reuse, 0x1, R25 ;  /* 0x0000000104187824 */ /* 0x040fe200078e0219 */
[----:B------:R-:W-:Y:S01]  /*0430*/  MOV R2, RZ ;  /* 0x000000ff00027202 */ /* 0x000fe20000000f00 */
[----:B------:R-:W-:-:S04]  /*0440*/  IMAD.WIDE R14, R4, 0x4, R14 ;  /* 0x00000004040e7825 */ /* 0x000fc800078e020e */
[C---:B------:R-:W-:Y:S02]  /*0450*/  IMAD.IADD R29, R3.reuse, 0x1, R24 ;  /* 0x00000001031d7824 */ /* 0x040fe400078e0218 */
[----:B------:R-:W-:Y:S02]  /*0460*/  IMAD.WIDE R26, R3, 0x4, R10 ;  /* 0x00000004031a7825 */ /* 0x000fe400078e020a */
[----:B------:R3:W2:Y:S02]  /*0470*/  @!P0 LDG.E.EL R0, desc[UR4][R14.64+0x4] ;  /* 0x000004040e008981 */ /* 0x0006a4000c2e1900 */
[----:B------:R-:W-:-:S04]  /*0480*/  IMAD.WIDE R16, R25, 0x4, R16 ;  /* 0x0000000419107825 */ /* 0x000fc800078e0210 */
[----:B------:R-:W-:-:S04]  /*0490*/  IMAD.WIDE R12, R25, 0x4, R12 ;  /* 0x00000004190c7825 */ /* 0x000fc800078e020c */
[----:B------:R-:W-:-:S04]  /*04a0*/  IMAD.WIDE R10, R23, 0x4, R10 ;  /* 0x00000004170a7825 */ /* 0x000fc800078e020a */
[----:B------:R-:W-:-:S04]  /*04b0*/  IMAD.WIDE R20, R4, 0x4, R20 ;  /* 0x0000000404147825 */ /* 0x000fc800078e0214 */
[----:B---3--:R-:W-:Y:S01]  /*04c0*/  IMAD.WIDE R14, R29, 0x4, R18 ;  /* 0x000000041d0e7825 */ /* 0x008fe200078e0212 */
[----:B------:R-:W-:Y:S01]  /*04d0*/  HFMA2.MMA R29, -RZ, RZ, 0, 0 ;  /* 0x00000000ff1d7435 */ /* 0x000fe200000001ff */
[----:B------:R1:W3:Y:S02]  /*04e0*/  @!P0 LDG.E.EL R2, desc[UR4][R20.64+0x4] ;  /* 0x0000040414028981 */ /* 0x0002e4000c2e1900 */
[----:B------:R-:W-:Y:S01]  /*04f0*/  IMAD.IADD R24, R23, 0x1, R24 ;  /* 0x0000000117187824 */ /* 0x000fe200078e0218 */
[----:B------:R-:W-:Y:S01]  /*0500*/  MOV R25, RZ ;  /* 0x000000ff00197202 */ /* 0x000fe20000000f00 */
[----:B------:R-:W-:-:S04]  /*0510*/  IMAD.WIDE R16, R4, 0x4, R16 ;  /* 0x0000000404107825 */ /* 0x000fc800078e0210 */
[C---:B------:R-:W-:Y:S01]  /*0520*/  IMAD.WIDE R26, R4.reuse, 0x4, R26 ;  /* 0x00000004041a7825 */ /* 0x040fe200078e021a */
[----:B------:R4:W5:Y:S01]  /*0530*/  @!P0 LDG.E.EL R9, desc[UR4][R16.64+0x4] ;  /* 0x0000040410098981 */ /* 0x000962000c2e1900 */
[----:B-1----:R-:W-:Y:S02]  /*0540*/  CS2R R20, SRZ ;  /* 0x0000000000147805 */ /* 0x002fe4000001ff00 */
[C---:B------:R-:W-:Y:S01]  /*0550*/  IMAD.WIDE R12, R4.reuse, 0x4, R12 ;  /* 0x00000004040c7825 */ /* 0x040fe200078e020c */
[----:B------:R-:W3:Y:S03]  /*0560*/  @!P0 LDG.E.EL R25, desc[UR4][R26.64] ;  /* 0x000000041a198981 */ /* 0x000ee6000c2e1900 */
[----:B------:R-:W-:Y:S01]  /*0570*/  IMAD.WIDE R10, R4, 0x4, R10 ;  /* 0x00000004040a7825 */ /* 0x000fe200078e020a */
[----:B------:R-:W2:Y:S01]  /*0580*/  @!P0 LDG.E.EL R29, desc[UR4][R12.64+0x4] ;  /* 0x000004040c1d8981 */ /* 0x000ea2000c2e1900 */
[----:B----4-:R-:W1:Y:S02]  /*0590*/  LDC.64 R16, c[0x0][0x210] ;  /* 0x00008400ff107b82 */ /* 0x010e640000000a00 */
[----:B------:R-:W-:Y:S01]  /*05a0*/  IMAD.MOV.U32 R4, RZ, RZ, RZ ;  /* 0x000000ffff047224 */ /* 0x000fe200078e00ff */
[----:B------:R-:W2:Y:S01]  /*05b0*/  @!P0 LDG.E.EL R21, desc[UR4][R10.64] ;  /* 0x000000040a158981 */ /* 0x000ea2000c2e1900 */
[----:B------:R-:W-:-:S03]  /*05c0*/  IMAD.WIDE R18, R24, 0x4, R18 ;  /* 0x0000000418127825 */ /* 0x000fc600078e0212 */
[----:B------:R-:W5:Y:S04]  /*05d0*/  @!P0 LDG.E.EL R20, desc[UR4][R14.64] ;  /* 0x000000040e148981 */ /* 0x000f68000c2e1900 */
[----:B------:R-:W4:Y:S01]  /*05e0*/  @!P0 LDG.E.EL R4, desc[UR4][R18.64] ;  /* 0x0000000412048981 */ /* 0x000f22000c2e1900 */
[----:B------:R-:W-:Y:S02]  /*05f0*/  I2FP.F32.S32 R3, R3 ;  /* 0x0000000300037245 */ /* 0x000fe40000201400 */
[----:B------:R-:W-:-:S03]  /*0600*/  I2FP.F32.S32 R23, R23 ;  /* 0x0000001700177245 */ /* 0x000fc60000201400 */
[----:B------:R-:W-:Y:S02]  /*0610*/  FADD.SAT R3, R8, -R3 ;  /* 0x8000000308037221 */ /* 0x000fe40000002000 */
[----:B------:R-:W-:Y:S01]  /*0620*/  FADD.SAT R22, R22, -R23 ;  /* 0x8000001716167221 */ /* 0x000fe20000002000 */
[----:B------:R-:W-:-:S05]  /*0630*/  I2FP.F32.S32 R7, R7 ;  /* 0x0000000700077245 */ /* 0x000fca0000201400 */
[----:B------:R-:W-:Y:S01]  /*0640*/  FADD.SAT R7, R6, -R7 ;  /* 0x8000000706077221 */ /* 0x000fe20000002000 */
[----:B-1----:R-:W-:-:S04]  /*0650*/  IMAD.WIDE R16, R5, 0x4, R16 ;  /* 0x0000000405107825 */ /* 0x002fc800078e0210 */
[----:B---3--:R-:W-:-:S04]  /*0660*/  FADD R2, R2, -R25 ;  /* 0x8000001902027221 */ /* 0x008fc80000000000 */
[----:B------:R-:W-:Y:S01]  /*0670*/  FFMA R2, R3, R2, R25 ;  /* 0x0000000203027223 */ /* 0x000fe20000000019 */
[--C-:B--2---:R-:W-:Y:S01]  /*0680*/  FADD R0, R0, -R21.reuse ;  /* 0x8000001500007221 */ /* 0x104fe20000000000 */
[----:B-----5:R-:W-:Y:S01]  /*0690*/  FADD R9, R9, -R20 ;  /* 0x8000001409097221 */ /* 0x020fe20000000000 */
[----:B----4-:R-:W-:Y:S02]  /*06a0*/  FADD R29, R29, -R4 ;  /* 0x800000041d1d7221 */ /* 0x010fe40000000000 */
[C---:B------:R-:W-:Y:S01]  /*06b0*/  FFMA R0, R22.reuse, R0, R21 ;  /* 0x0000000016007223 */ /* 0x040fe20000000015 */
[----:B------:R-:W-:Y:S01]  /*06c0*/  FFMA R9, R3, R9, R20 ;  /* 0x0000000903097223 */ /* 0x000fe20000000014 */
[----:B------:R-:W-:-:S03]  /*06d0*/  FFMA R29, R22, R29, R4 ;  /* 0x0000001d161d7223 */ /* 0x000fc60000000004 */
[----:B------:R-:W-:Y:S01]  /*06e0*/  FADD R2, R2, -R9 ;  /* 0x8000000902027221 */ /* 0x000fe20000000000 */
[----:B------:R-:W-:-:S03]  /*06f0*/  FADD R0, R0, -R29 ;  /* 0x8000001d00007221 */ /* 0x000fc60000000000 */
[-C--:B------:R-:W-:Y:S01]  /*0700*/  FFMA R2, R2, R7.reuse, R9 ;  /* 0x0000000702027223 */ /* 0x080fe20000000009 */
[----:B------:R-:W-:Y:S01]  /*0710*/  FFMA R3, R0, R7, R29 ;  /* 0x0000000700037223 */ /* 0x000fe2000000001d */
[----:B------:R-:W-:Y:S06]  /*0720*/  @P0 EXIT ;  /* 0x000000000000094d */ /* 0x000fec0003800000 */
[----:B------:R-:W-:Y:S01]  /*0730*/  STG.E.64 desc[UR4][R16.64], R2 ;  /* 0x0000000210007986 */ /* 0x000fe2000c101b04 */
[----:B------:R-:W-:Y:S05]  /*0740*/  EXIT ;  /* 0x000000000000794d */ /* 0x000fea0003800000 */
.L_x_0:
[----:B------:R-:W-:-:S00]  /*0750*/  BRA `(.L_x_0) ;  /* 0xfffffffc00fc7947 */ /* 0x000fc0000383ffff */
[----:B------:R-:W-:-:S00]  /*0760*/  NOP ;  /* 0x0000000000007918 */ /* 0x000fc00000000000 */
        /* <DEDUP_REMOVED lines=9> */
.L_x_1:


//--------------------- .nv.constant0.triton_poi_fused__to_copy__unsafe_index_add_arange_clamp_mul_sub_0 --------------------------
	.section	.nv.constant0.triton_poi_fused__to_copy__unsafe_index_add_arange_clamp_mul_sub_0,"a",@progbits
	.sectionflags	@""
	.align	4
.nv.constant0.triton_poi_fused__to_copy__unsafe_index_add_arange_clamp_mul_sub_0:
	.zero		548
